//
// Generated by NVIDIA NVVM Compiler
//
// Compiler Build ID: CL-36424714
// Cuda compilation tools, release 13.0, V13.0.88
// Based on NVVM 20.0.0
//

.version 9.0
.target sm_100
.address_size 64

	// .globl	_Z6MataddPiS_S_i

.visible .entry _Z6MataddPiS_S_i(
	.param .u64 .ptr .align 1 _Z6MataddPiS_S_i_param_0,
	.param .u64 .ptr .align 1 _Z6MataddPiS_S_i_param_1,
	.param .u64 .ptr .align 1 _Z6MataddPiS_S_i_param_2,
	.param .u32 _Z6MataddPiS_S_i_param_3
)
{
	.reg .pred 	%p<2>;
	.reg .b32 	%r<15>;
	.reg .b64 	%rd<11>;

	ld.param.u64 	%rd1, [_Z6MataddPiS_S_i_param_0];
	ld.param.u64 	%rd2, [_Z6MataddPiS_S_i_param_1];
	ld.param.u64 	%rd3, [_Z6MataddPiS_S_i_param_2];
	ld.param.u32 	%r3, [_Z6MataddPiS_S_i_param_3];
	mov.u32 	%r4, %ctaid.y;
	mov.u32 	%r5, %ntid.y;
	mov.u32 	%r6, %tid.y;
	mad.lo.s32 	%r1, %r4, %r5, %r6;
	mov.u32 	%r7, %ctaid.x;
	mov.u32 	%r8, %ntid.x;
	mov.u32 	%r9, %tid.x;
	mad.lo.s32 	%r2, %r7, %r8, %r9;
	max.s32 	%r10, %r1, %r2;
	setp.ge.s32 	%p1, %r10, %r3;
	@%p1 bra 	$L__BB0_2;
	cvta.to.global.u64 	%rd4, %rd1;
	cvta.to.global.u64 	%rd5, %rd2;
	cvta.to.global.u64 	%rd6, %rd3;
	mad.lo.s32 	%r11, %r3, %r1, %r2;
	mul.wide.s32 	%rd7, %r11, 4;
	add.s64 	%rd8, %rd4, %rd7;
	ld.global.u32 	%r12, [%rd8];
	add.s64 	%rd9, %rd5, %rd7;
	ld.global.u32 	%r13, [%rd9];
	add.s32 	%r14, %r13, %r12;
	add.s64 	%rd10, %rd6, %rd7;
	st.global.u32 	[%rd10], %r14;
$L__BB0_2:
	ret;

}


// ===== COMPILED SASS (sm_100) =====

	.target	sm_100

	.elftype	@"ET_EXEC"


//--------------------- .note.nv.tkinfo           --------------------------
	.section	.note.nv.tkinfo,"",@"SHT_NOTE"
	.sectionflags	@"SHF_NOTE_NV_TKINFO"
	.tkinfo
        /*0018*/ 	.word	0x00000002
        /*0030*/ 	.string	""
        /*0030*/ 	.string	"ptxas"
        /*0030*/ 	.string	"Cuda compilation tools, release 13.0, V13.0.88"
        /*0030*/ 	.string	"Build cuda_13.0.r13.0/compiler.36424714_0"
        /*0030*/ 	.string	"-arch sm_100 -m 64 "



//--------------------- .note.nv.cuinfo           --------------------------
	.section	.note.nv.cuinfo,"",@"SHT_NOTE"
	.sectionflags	@"SHF_NOTE_NV_CUINFO"
        /*0018*/ 	.short	0x0002
        /*001a*/ 	.short	0x0064
        /*001c*/ 	.short	0x0082
	.zero		2


//--------------------- .nv.info                  --------------------------
	.section	.nv.info,"",@"SHT_CUDA_INFO"
	.align	4


	//----- nvinfo : EIATTR_REGCOUNT
	.align		4
        /*0000*/ 	.byte	0x04, 0x2f
        /*0002*/ 	.short	(.L_1 - .L_0)
	.align		4
.L_0:
        /*0004*/ 	.word	index@(_Z6MataddPiS_S_i)
        /*0008*/ 	.word	0x0000000c


	//----- nvinfo : EIATTR_FRAME_SIZE
	.align		4
.L_1:
        /*000c*/ 	.byte	0x04, 0x11
        /*000e*/ 	.short	(.L_3 - .L_2)
	.align		4
.L_2:
        /*0010*/ 	.word	index@(_Z6MataddPiS_S_i)
        /*0014*/ 	.word	0x00000000


	//----- nvinfo : EIATTR_MIN_STACK_SIZE
	.align		4
.L_3:
        /*0018*/ 	.byte	0x04, 0x12
        /*001a*/ 	.short	(.L_5 - .L_4)
	.align		4
.L_4:
        /*001c*/ 	.word	index@(_Z6MataddPiS_S_i)
        /*0020*/ 	.word	0x00000000
.L_5:


//--------------------- .nv.compat                --------------------------
	.section	.nv.compat,"",@"SHT_CUDA_COMPAT_INFO"
	.align	4
        /*0000*/ 	.byte	0x02, 0x09, 0x00, 0x00, 0x02, 0x02, 0x01, 0x00, 0x02, 0x05, 0x05, 0x00, 0x03, 0x07, 0x01, 0x01
        /*0010*/ 	.byte	0x02, 0x03, 0x00, 0x00, 0x02, 0x06, 0x01, 0x00, 0x04, 0x0b, 0x08, 0x00, 0x09, 0x00, 0x00, 0x00
        /*0020*/ 	.byte	0x00, 0x00, 0x00, 0x00


//--------------------- .nv.info._Z6MataddPiS_S_i --------------------------
	.section	.nv.info._Z6MataddPiS_S_i,"",@"SHT_CUDA_INFO"
	.sectionflags	@""
	.align	4


	//----- nvinfo : EIATTR_CUDA_API_VERSION
	.align		4
        /*0000*/ 	.byte	0x04, 0x37
        /*0002*/ 	.short	(.L_7 - .L_6)
.L_6:
        /*0004*/ 	.word	0x00000082


	//----- nvinfo : EIATTR_KPARAM_INFO
	.align		4
.L_7:
        /*0008*/ 	.byte	0x04, 0x17
        /*000a*/ 	.short	(.L_9 - .L_8)
.L_8:
        /*000c*/ 	.word	0x00000000
        /*0010*/ 	.short	0x0003
        /*0012*/ 	.short	0x0018
        /*0014*/ 	.byte	0x00, 0xf0, 0x11, 0x00


	//----- nvinfo : EIATTR_KPARAM_INFO
	.align		4
.L_9:
        /*0018*/ 	.byte	0x04, 0x17
        /*001a*/ 	.short	(.L_11 - .L_10)
.L_10:
        /*001c*/ 	.word	0x00000000
        /*0020*/ 	.short	0x0002
        /*0022*/ 	.short	0x0010
        /*0024*/ 	.byte	0x00, 0xf5, 0x21, 0x00


	//----- nvinfo : EIATTR_KPARAM_INFO
	.align		4
.L_11:
        /*0028*/ 	.byte	0x04, 0x17
        /*002a*/ 	.short	(.L_13 - .L_12)
.L_12:
        /*002c*/ 	.word	0x00000000
        /*0030*/ 	.short	0x0001
        /*0032*/ 	.short	0x0008
        /*0034*/ 	.byte	0x00, 0xf5, 0x21, 0x00


	//----- nvinfo : EIATTR_KPARAM_INFO
	.align		4
.L_13:
        /*0038*/ 	.byte	0x04, 0x17
        /*003a*/ 	.short	(.L_15 - .L_14)
.L_14:
        /*003c*/ 	.word	0x00000000
        /*0040*/ 	.short	0x0000
        /*0042*/ 	.short	0x0000
        /*0044*/ 	.byte	0x00, 0xf5, 0x21, 0x00


	//----- nvinfo : EIATTR_SPARSE_MMA_MASK
	.align		4
.L_15:
        /*0048*/ 	.byte	0x03, 0x50
        /*004a*/ 	.short	0x0000


	//----- nvinfo : EIATTR_MAXREG_COUNT
	.align		4
        /*004c*/ 	.byte	0x03, 0x1b
        /*004e*/ 	.short	0x00ff


	//----- nvinfo : EIATTR_MERCURY_ISA_VERSION
	.align		4
        /*0050*/ 	.byte	0x03, 0x5f
        /*0052*/ 	.short	0x0101


	//----- nvinfo : EIATTR_VRC_CTA_INIT_COUNT
	.align		4
        /*0054*/ 	.byte	0x02, 0x4a
	.zero		1
	.zero		1


	//----- nvinfo : EIATTR_EXIT_INSTR_OFFSETS
	.align		4
        /*0058*/ 	.byte	0x04, 0x1c
        /*005a*/ 	.short	(.L_17 - .L_16)


	//   ....[0]....
.L_16:
        /*005c*/ 	.word	0x000000c0


	//   ....[1]....
        /*0060*/ 	.word	0x00000190


	//----- nvinfo : EIATTR_CBANK_PARAM_SIZE
	.align		4
.L_17:
        /*0064*/ 	.byte	0x03, 0x19
        /*0066*/ 	.short	0x001c


	//----- nvinfo : EIATTR_PARAM_CBANK
	.align		4
        /*0068*/ 	.byte	0x04, 0x0a
        /*006a*/ 	.short	(.L_19 - .L_18)
	.align		4
.L_18:
        /*006c*/ 	.word	index@(.nv.constant0._Z6MataddPiS_S_i)
        /*0070*/ 	.short	0x0380
        /*0072*/ 	.short	0x001c


	//----- nvinfo : EIATTR_SW_WAR
	.align		4
.L_19:
        /*0074*/ 	.byte	0x04, 0x36
        /*0076*/ 	.short	(.L_21 - .L_20)
.L_20:
        /*0078*/ 	.word	0x00000008
.L_21:


//--------------------- .nv.callgraph             --------------------------
	.section	.nv.callgraph,"",@"SHT_CUDA_CALLGRAPH"
	.align	4
	.sectionentsize	8
	.align		4
        /*0000*/ 	.word	0x00000000
	.align		4
        /*0004*/ 	.word	0xffffffff
	.align		4
        /*0008*/ 	.word	0x00000000
	.align		4
        /*000c*/ 	.word	0xfffffffe
	.align		4
        /*0010*/ 	.word	0x00000000
	.align		4
        /*0014*/ 	.word	0xfffffffd
	.align		4
        /*0018*/ 	.word	0x00000000
	.align		4
        /*001c*/ 	.word	0xfffffffc


//--------------------- .text._Z6MataddPiS_S_i    --------------------------
	.section	.text._Z6MataddPiS_S_i,"ax",@progbits
	.align	128
        .global         _Z6MataddPiS_S_i
        .type           _Z6MataddPiS_S_i,@function
        .size           _Z6MataddPiS_S_i,(.L_x_1 - _Z6MataddPiS_S_i)
        .other          _Z6MataddPiS_S_i,@"STO_CUDA_ENTRY STV_DEFAULT"
_Z6MataddPiS_S_i:
.text._Z6MataddPiS_S_i:
[----:B------:R-:W-:Y:S01]  /*0000*/  LDC R1, c[0x0][0x37c] ;  /* 0x0000df00ff017b82 */ /* 0x000fe20000000800 */
[----:B------:R-:W0:Y:S07]  /*0010*/  S2R R3, SR_TID.Y ;  /* 0x0000000000037919 */ /* 0x000e2e0000002200 */
[----:B------:R-:W0:Y:S01]  /*0020*/  LDC R0, c[0x0][0x364] ;  /* 0x0000d900ff007b82 */ /* 0x000e220000000800 */
[----:B------:R-:W1:Y:S01]  /*0030*/  LDCU UR6, c[0x0][0x398] ;  /* 0x00007300ff0677ac */ /* 0x000e620008000800 */
[----:B------:R-:W2:Y:S06]  /*0040*/  S2R R2, SR_TID.X ;  /* 0x0000000000027919 */ /* 0x000eac0000002100 */
[----:B------:R-:W0:Y:S08]  /*0050*/  S2UR UR4, SR_CTAID.Y ;  /* 0x00000000000479c3 */ /* 0x000e300000002600 */
[----:B------:R-:W2:Y:S08]  /*0060*/  S2UR UR5, SR_CTAID.X ;  /* 0x00000000000579c3 */ /* 0x000eb00000002500 */
[----:B------:R-:W2:Y:S01]  /*0070*/  LDC R7, c[0x0][0x360] ;  /* 0x0000d800ff077b82 */ /* 0x000ea20000000800 */
[----:B0-----:R-:W-:-:S02]  /*0080*/  IMAD R0, R0, UR4, R3 ;  /* 0x0000000400007c24 */ /* 0x001fc4000f8e0203 */
[----:B--2---:R-:W-:-:S05]  /*0090*/  IMAD R7, R7, UR5, R2 ;  /* 0x0000000507077c24 */ /* 0x004fca000f8e0202 */
[----:B------:R-:W-:-:S04]  /*00a0*/  VIMNMX R2, PT, PT, R0, R7, !PT ;  /* 0x0000000700027248 */ /* 0x000fc80007fe0100 */
[----:B-1----:R-:W-:-:S13]  /*00b0*/  ISETP.GE.AND P0, PT, R2, UR6, PT ;  /* 0x0000000602007c0c */ /* 0x002fda000bf06270 */
[----:B------:R-:W-:Y:S05]  /*00c0*/  @P0 EXIT ;  /* 0x000000000000094d */ /* 0x000fea0003800000 */
[----:B------:R-:W0:Y:S01]  /*00d0*/  LDC.64 R2, c[0x0][0x380] ;  /* 0x0000e000ff027b82 */ /* 0x000e220000000a00 */
[----:B------:R-:W1:Y:S01]  /*00e0*/  LDCU.64 UR4, c[0x0][0x358] ;  /* 0x00006b00ff0477ac */ /* 0x000e620008000a00 */
[----:B------:R-:W-:-:S06]  /*00f0*/  IMAD R9, R0, UR6, R7 ;  /* 0x0000000600097c24 */ /* 0x000fcc000f8e0207 */
[----:B------:R-:W2:Y:S08]  /*0100*/  LDC.64 R4, c[0x0][0x388] ;  /* 0x0000e200ff047b82 */ /* 0x000eb00000000a00 */
[----:B------:R-:W3:Y:S01]  /*0110*/  LDC.64 R6, c[0x0][0x390] ;  /* 0x0000e400ff067b82 */ /* 0x000ee20000000a00 */
[----:B0-----:R-:W-:-:S06]  /*0120*/  IMAD.WIDE R2, R9, 0x4, R2 ;  /* 0x0000000409027825 */ /* 0x001fcc00078e0202 */
[----:B-1----:R-:W4:Y:S01]  /*0130*/  LDG.E R2, desc[UR4][R2.64] ;  /* 0x0000000402027981 */ /* 0x002f22000c1e1900 */
[----:B--2---:R-:W-:-:S06]  /*0140*/  IMAD.WIDE R4, R9, 0x4, R4 ;  /* 0x0000000409047825 */ /* 0x004fcc00078e0204 */
[----:B------:R-:W4:Y:S01]  /*0150*/  LDG.E R5, desc[UR4][R4.64] ;  /* 0x0000000404057981 */ /* 0x000f22000c1e1900 */
[----:B---3--:R-:W-:Y:S01]  /*0160*/  IMAD.WIDE R6, R9, 0x4, R6 ;  /* 0x0000000409067825 */ /* 0x008fe200078e0206 */
[----:B----4-:R-:W-:-:S05]  /*0170*/  IADD3 R9, PT, PT, R2, R5, RZ ;  /* 0x0000000502097210 */ /* 0x010fca0007ffe0ff */
[----:B------:R-:W-:Y:S01]  /*0180*/  STG.E desc[UR4][R6.64], R9 ;  /* 0x0000000906007986 */ /* 0x000fe2000c101904 */
[----:B------:R-:W-:Y:S05]  /*0190*/  EXIT ;  /* 0x000000000000794d */ /* 0x000fea0003800000 */
.L_x_0:
[----:B------:R-:W-:-:S00]  /*01a0*/  BRA `(.L_x_0) ;  /* 0xfffffffc00fc7947 */ /* 0x000fc0000383ffff */
[----:B------:R-:W-:-:S00]  /*01b0*/  NOP ;  /* 0x0000000000007918 */ /* 0x000fc00000000000 */
        /* <DEDUP_REMOVED lines=12> */
.L_x_1:


//--------------------- .nv.shared.reserved.0     --------------------------
	.section	.nv.shared.reserved.0,"aw",@nobits
	.weak		__nv_reservedSMEM_offset_0_alias
	.size		__nv_reservedSMEM_offset_0_alias, 0, 64
	.other		__nv_reservedSMEM_offset_0_alias,@"STO_CUDA_RESERVED_SHARED STV_DEFAULT"
__nv_reservedSMEM_offset_0_alias:
	.zero		0
	.zero		64


//--------------------- .nv.constant0._Z6MataddPiS_S_i --------------------------
	.section	.nv.constant0._Z6MataddPiS_S_i,"a",@progbits
	.sectionflags	@""
	.align	4
.nv.constant0._Z6MataddPiS_S_i:
	.zero		924


//--------------------- SYMBOLS --------------------------

	.type		.nv.reservedSmem.offset0,@object
	.size		.nv.reservedSmem.offset0,0x4
